//
// Generated by NVIDIA NVVM Compiler
//
// Compiler Build ID: CL-36424714
// Cuda compilation tools, release 13.0, V13.0.88
// Based on NVVM 20.0.0
//

.version 9.0
.target sm_100
.address_size 64

	// .globl	_Z20mat_mul_tiled_kernelPfS_S_jjj
// _ZZ20mat_mul_tiled_kernelPfS_S_jjjE3A_s has been demoted
// _ZZ20mat_mul_tiled_kernelPfS_S_jjjE3B_s has been demoted

.visible .entry _Z20mat_mul_tiled_kernelPfS_S_jjj(
	.param .u64 .ptr .align 1 _Z20mat_mul_tiled_kernelPfS_S_jjj_param_0,
	.param .u64 .ptr .align 1 _Z20mat_mul_tiled_kernelPfS_S_jjj_param_1,
	.param .u64 .ptr .align 1 _Z20mat_mul_tiled_kernelPfS_S_jjj_param_2,
	.param .u32 _Z20mat_mul_tiled_kernelPfS_S_jjj_param_3,
	.param .u32 _Z20mat_mul_tiled_kernelPfS_S_jjj_param_4,
	.param .u32 _Z20mat_mul_tiled_kernelPfS_S_jjj_param_5
)
{
	.reg .pred 	%p<12>;
	.reg .b32 	%r<42>;
	.reg .b32 	%f<111>;
	.reg .b64 	%rd<13>;
	// demoted variable
	.shared .align 4 .b8 _ZZ20mat_mul_tiled_kernelPfS_S_jjjE3A_s[4096];
	// demoted variable
	.shared .align 4 .b8 _ZZ20mat_mul_tiled_kernelPfS_S_jjjE3B_s[4096];
	ld.param.u64 	%rd3, [_Z20mat_mul_tiled_kernelPfS_S_jjj_param_0];
	ld.param.u64 	%rd4, [_Z20mat_mul_tiled_kernelPfS_S_jjj_param_1];
	ld.param.u64 	%rd5, [_Z20mat_mul_tiled_kernelPfS_S_jjj_param_2];
	ld.param.u32 	%r25, [_Z20mat_mul_tiled_kernelPfS_S_jjj_param_3];
	ld.param.u32 	%r26, [_Z20mat_mul_tiled_kernelPfS_S_jjj_param_4];
	ld.param.u32 	%r27, [_Z20mat_mul_tiled_kernelPfS_S_jjj_param_5];
	mov.u32 	%r28, %ntid.y;
	mov.u32 	%r29, %ctaid.y;
	mov.u32 	%r39, %tid.y;
	mad.lo.s32 	%r2, %r28, %r29, %r39;
	mov.u32 	%r30, %ntid.x;
	mov.u32 	%r31, %ctaid.x;
	mov.u32 	%r37, %tid.x;
	mad.lo.s32 	%r4, %r30, %r31, %r37;
	add.s32 	%r5, %r27, 31;
	setp.lt.u32 	%p1, %r5, 32;
	mov.f32 	%f110, 0f00000000;
	@%p1 bra 	$L__BB0_7;
	shl.b32 	%r32, %r39, 7;
	mov.u32 	%r33, _ZZ20mat_mul_tiled_kernelPfS_S_jjjE3A_s;
	add.s32 	%r6, %r33, %r32;
	shl.b32 	%r34, %r37, 2;
	add.s32 	%r7, %r6, %r34;
	mov.u32 	%r35, _ZZ20mat_mul_tiled_kernelPfS_S_jjjE3B_s;
	add.s32 	%r9, %r35, %r34;
	add.s32 	%r8, %r9, %r32;
	shr.u32 	%r36, %r5, 5;
	neg.s32 	%r41, %r36;
	mad.lo.s32 	%r40, %r39, %r26, %r4;
	shl.b32 	%r12, %r26, 5;
	mad.lo.s32 	%r38, %r27, %r2, %r37;
	cvta.to.global.u64 	%rd1, %rd3;
	cvta.to.global.u64 	%rd2, %rd4;
	mov.f32 	%f110, 0f00000000;
$L__BB0_2:
	setp.ge.u32 	%p2, %r2, %r25;
	setp.ge.u32 	%p3, %r37, %r27;
	mov.f32 	%f108, 0f00000000;
	or.pred  	%p4, %p2, %p3;
	@%p4 bra 	$L__BB0_4;
	mul.wide.u32 	%rd6, %r38, 4;
	add.s64 	%rd7, %rd1, %rd6;
	ld.global.f32 	%f108, [%rd7];
$L__BB0_4:
	setp.ge.u32 	%p5, %r4, %r26;
	st.shared.f32 	[%r7], %f108;
	setp.ge.u32 	%p6, %r39, %r27;
	mov.f32 	%f109, 0f00000000;
	or.pred  	%p7, %p5, %p6;
	@%p7 bra 	$L__BB0_6;
	mul.wide.u32 	%rd8, %r40, 4;
	add.s64 	%rd9, %rd2, %rd8;
	ld.global.f32 	%f109, [%rd9];
$L__BB0_6:
	st.shared.f32 	[%r8], %f109;
	bar.sync 	0;
	ld.shared.f32 	%f12, [%r6];
	ld.shared.f32 	%f13, [%r9];
	fma.rn.f32 	%f14, %f12, %f13, %f110;
	ld.shared.f32 	%f15, [%r6+4];
	ld.shared.f32 	%f16, [%r9+128];
	fma.rn.f32 	%f17, %f15, %f16, %f14;
	ld.shared.f32 	%f18, [%r6+8];
	ld.shared.f32 	%f19, [%r9+256];
	fma.rn.f32 	%f20, %f18, %f19, %f17;
	ld.shared.f32 	%f21, [%r6+12];
	ld.shared.f32 	%f22, [%r9+384];
	fma.rn.f32 	%f23, %f21, %f22, %f20;
	ld.shared.f32 	%f24, [%r6+16];
	ld.shared.f32 	%f25, [%r9+512];
	fma.rn.f32 	%f26, %f24, %f25, %f23;
	ld.shared.f32 	%f27, [%r6+20];
	ld.shared.f32 	%f28, [%r9+640];
	fma.rn.f32 	%f29, %f27, %f28, %f26;
	ld.shared.f32 	%f30, [%r6+24];
	ld.shared.f32 	%f31, [%r9+768];
	fma.rn.f32 	%f32, %f30, %f31, %f29;
	ld.shared.f32 	%f33, [%r6+28];
	ld.shared.f32 	%f34, [%r9+896];
	fma.rn.f32 	%f35, %f33, %f34, %f32;
	ld.shared.f32 	%f36, [%r6+32];
	ld.shared.f32 	%f37, [%r9+1024];
	fma.rn.f32 	%f38, %f36, %f37, %f35;
	ld.shared.f32 	%f39, [%r6+36];
	ld.shared.f32 	%f40, [%r9+1152];
	fma.rn.f32 	%f41, %f39, %f40, %f38;
	ld.shared.f32 	%f42, [%r6+40];
	ld.shared.f32 	%f43, [%r9+1280];
	fma.rn.f32 	%f44, %f42, %f43, %f41;
	ld.shared.f32 	%f45, [%r6+44];
	ld.shared.f32 	%f46, [%r9+1408];
	fma.rn.f32 	%f47, %f45, %f46, %f44;
	ld.shared.f32 	%f48, [%r6+48];
	ld.shared.f32 	%f49, [%r9+1536];
	fma.rn.f32 	%f50, %f48, %f49, %f47;
	ld.shared.f32 	%f51, [%r6+52];
	ld.shared.f32 	%f52, [%r9+1664];
	fma.rn.f32 	%f53, %f51, %f52, %f50;
	ld.shared.f32 	%f54, [%r6+56];
	ld.shared.f32 	%f55, [%r9+1792];
	fma.rn.f32 	%f56, %f54, %f55, %f53;
	ld.shared.f32 	%f57, [%r6+60];
	ld.shared.f32 	%f58, [%r9+1920];
	fma.rn.f32 	%f59, %f57, %f58, %f56;
	ld.shared.f32 	%f60, [%r6+64];
	ld.shared.f32 	%f61, [%r9+2048];
	fma.rn.f32 	%f62, %f60, %f61, %f59;
	ld.shared.f32 	%f63, [%r6+68];
	ld.shared.f32 	%f64, [%r9+2176];
	fma.rn.f32 	%f65, %f63, %f64, %f62;
	ld.shared.f32 	%f66, [%r6+72];
	ld.shared.f32 	%f67, [%r9+2304];
	fma.rn.f32 	%f68, %f66, %f67, %f65;
	ld.shared.f32 	%f69, [%r6+76];
	ld.shared.f32 	%f70, [%r9+2432];
	fma.rn.f32 	%f71, %f69, %f70, %f68;
	ld.shared.f32 	%f72, [%r6+80];
	ld.shared.f32 	%f73, [%r9+2560];
	fma.rn.f32 	%f74, %f72, %f73, %f71;
	ld.shared.f32 	%f75, [%r6+84];
	ld.shared.f32 	%f76, [%r9+2688];
	fma.rn.f32 	%f77, %f75, %f76, %f74;
	ld.shared.f32 	%f78, [%r6+88];
	ld.shared.f32 	%f79, [%r9+2816];
	fma.rn.f32 	%f80, %f78, %f79, %f77;
	ld.shared.f32 	%f81, [%r6+92];
	ld.shared.f32 	%f82, [%r9+2944];
	fma.rn.f32 	%f83, %f81, %f82, %f80;
	ld.shared.f32 	%f84, [%r6+96];
	ld.shared.f32 	%f85, [%r9+3072];
	fma.rn.f32 	%f86, %f84, %f85, %f83;
	ld.shared.f32 	%f87, [%r6+100];
	ld.shared.f32 	%f88, [%r9+3200];
	fma.rn.f32 	%f89, %f87, %f88, %f86;
	ld.shared.f32 	%f90, [%r6+104];
	ld.shared.f32 	%f91, [%r9+3328];
	fma.rn.f32 	%f92, %f90, %f91, %f89;
	ld.shared.f32 	%f93, [%r6+108];
	ld.shared.f32 	%f94, [%r9+3456];
	fma.rn.f32 	%f95, %f93, %f94, %f92;
	ld.shared.f32 	%f96, [%r6+112];
	ld.shared.f32 	%f97, [%r9+3584];
	fma.rn.f32 	%f98, %f96, %f97, %f95;
	ld.shared.f32 	%f99, [%r6+116];
	ld.shared.f32 	%f100, [%r9+3712];
	fma.rn.f32 	%f101, %f99, %f100, %f98;
	ld.shared.f32 	%f102, [%r6+120];
	ld.shared.f32 	%f103, [%r9+3840];
	fma.rn.f32 	%f104, %f102, %f103, %f101;
	ld.shared.f32 	%f105, [%r6+124];
	ld.shared.f32 	%f106, [%r9+3968];
	fma.rn.f32 	%f110, %f105, %f106, %f104;
	bar.sync 	0;
	add.s32 	%r41, %r41, 1;
	setp.ne.s32 	%p8, %r41, 0;
	add.s32 	%r40, %r40, %r12;
	add.s32 	%r39, %r39, 32;
	add.s32 	%r38, %r38, 32;
	add.s32 	%r37, %r37, 32;
	@%p8 bra 	$L__BB0_2;
$L__BB0_7:
	mad.lo.s32 	%r24, %r26, %r2, %r4;
	setp.ge.u32 	%p9, %r2, %r25;
	setp.ge.u32 	%p10, %r4, %r26;
	or.pred  	%p11, %p9, %p10;
	@%p11 bra 	$L__BB0_9;
	cvta.to.global.u64 	%rd10, %rd5;
	mul.wide.u32 	%rd11, %r24, 4;
	add.s64 	%rd12, %rd10, %rd11;
	st.global.f32 	[%rd12], %f110;
$L__BB0_9:
	ret;

}


// ===== COMPILED SASS (sm_100) =====

	.target	sm_100

	.elftype	@"ET_EXEC"


//--------------------- .note.nv.tkinfo           --------------------------
	.section	.note.nv.tkinfo,"",@"SHT_NOTE"
	.sectionflags	@"SHF_NOTE_NV_TKINFO"
	.tkinfo
        /*0018*/ 	.word	0x00000002
        /*0030*/ 	.string	""
        /*0030*/ 	.string	"ptxas"
        /*0030*/ 	.string	"Cuda compilation tools, release 13.0, V13.0.88"
        /*0030*/ 	.string	"Build cuda_13.0.r13.0/compiler.36424714_0"
        /*0030*/ 	.string	"-arch sm_100 -m 64 "



//--------------------- .note.nv.cuinfo           --------------------------
	.section	.note.nv.cuinfo,"",@"SHT_NOTE"
	.sectionflags	@"SHF_NOTE_NV_CUINFO"
        /*0018*/ 	.short	0x0002
        /*001a*/ 	.short	0x0064
        /*001c*/ 	.short	0x0082
	.zero		2


//--------------------- .nv.info                  --------------------------
	.section	.nv.info,"",@"SHT_CUDA_INFO"
	.align	4


	//----- nvinfo : EIATTR_REGCOUNT
	.align		4
        /*0000*/ 	.byte	0x04, 0x2f
        /*0002*/ 	.short	(.L_1 - .L_0)
	.align		4
.L_0:
        /*0004*/ 	.word	index@(_Z20mat_mul_tiled_kernelPfS_S_jjj)
        /*0008*/ 	.word	0x00000020


	//----- nvinfo : EIATTR_FRAME_SIZE
	.align		4
.L_1:
        /*000c*/ 	.byte	0x04, 0x11
        /*000e*/ 	.short	(.L_3 - .L_2)
	.align		4
.L_2:
        /*0010*/ 	.word	index@(_Z20mat_mul_tiled_kernelPfS_S_jjj)
        /*0014*/ 	.word	0x00000000


	//----- nvinfo : EIATTR_MIN_STACK_SIZE
	.align		4
.L_3:
        /*0018*/ 	.byte	0x04, 0x12
        /*001a*/ 	.short	(.L_5 - .L_4)
	.align		4
.L_4:
        /*001c*/ 	.word	index@(_Z20mat_mul_tiled_kernelPfS_S_jjj)
        /*0020*/ 	.word	0x00000000
.L_5:


//--------------------- .nv.compat                --------------------------
	.section	.nv.compat,"",@"SHT_CUDA_COMPAT_INFO"
	.align	4
        /*0000*/ 	.byte	0x02, 0x09, 0x00, 0x00, 0x02, 0x02, 0x01, 0x00, 0x02, 0x05, 0x05, 0x00, 0x03, 0x07, 0x01, 0x01
        /*0010*/ 	.byte	0x02, 0x03, 0x00, 0x00, 0x02, 0x06, 0x01, 0x00, 0x04, 0x0b, 0x08, 0x00, 0x09, 0x00, 0x00, 0x00
        /*0020*/ 	.byte	0x00, 0x00, 0x00, 0x00


//--------------------- .nv.info._Z20mat_mul_tiled_kernelPfS_S_jjj --------------------------
	.section	.nv.info._Z20mat_mul_tiled_kernelPfS_S_jjj,"",@"SHT_CUDA_INFO"
	.sectionflags	@""
	.align	4


	//----- nvinfo : EIATTR_CUDA_API_VERSION
	.align		4
        /*0000*/ 	.byte	0x04, 0x37
        /*0002*/ 	.short	(.L_7 - .L_6)
.L_6:
        /*0004*/ 	.word	0x00000082


	//----- nvinfo : EIATTR_KPARAM_INFO
	.align		4
.L_7:
        /*0008*/ 	.byte	0x04, 0x17
        /*000a*/ 	.short	(.L_9 - .L_8)
.L_8:
        /*000c*/ 	.word	0x00000000
        /*0010*/ 	.short	0x0005
        /*0012*/ 	.short	0x0020
        /*0014*/ 	.byte	0x00, 0xf0, 0x11, 0x00


	//----- nvinfo : EIATTR_KPARAM_INFO
	.align		4
.L_9:
        /*0018*/ 	.byte	0x04, 0x17
        /*001a*/ 	.short	(.L_11 - .L_10)
.L_10:
        /*001c*/ 	.word	0x00000000
        /*0020*/ 	.short	0x0004
        /*0022*/ 	.short	0x001c
        /*0024*/ 	.byte	0x00, 0xf0, 0x11, 0x00


	//----- nvinfo : EIATTR_KPARAM_INFO
	.align		4
.L_11:
        /*0028*/ 	.byte	0x04, 0x17
        /*002a*/ 	.short	(.L_13 - .L_12)
.L_12:
        /*002c*/ 	.word	0x00000000
        /*0030*/ 	.short	0x0003
        /*0032*/ 	.short	0x0018
        /*0034*/ 	.byte	0x00, 0xf0, 0x11, 0x00


	//----- nvinfo : EIATTR_KPARAM_INFO
	.align		4
.L_13:
        /*0038*/ 	.byte	0x04, 0x17
        /*003a*/ 	.short	(.L_15 - .L_14)
.L_14:
        /*003c*/ 	.word	0x00000000
        /*0040*/ 	.short	0x0002
        /*0042*/ 	.short	0x0010
        /*0044*/ 	.byte	0x00, 0xf5, 0x21, 0x00


	//----- nvinfo : EIATTR_KPARAM_INFO
	.align		4
.L_15:
        /*0048*/ 	.byte	0x04, 0x17
        /*004a*/ 	.short	(.L_17 - .L_16)
.L_16:
        /*004c*/ 	.word	0x00000000
        /*0050*/ 	.short	0x0001
        /*0052*/ 	.short	0x0008
        /*0054*/ 	.byte	0x00, 0xf5, 0x21, 0x00


	//----- nvinfo : EIATTR_KPARAM_INFO
	.align		4
.L_17:
        /*0058*/ 	.byte	0x04, 0x17
        /*005a*/ 	.short	(.L_19 - .L_18)
.L_18:
        /*005c*/ 	.word	0x00000000
        /*0060*/ 	.short	0x0000
        /*0062*/ 	.short	0x0000
        /*0064*/ 	.byte	0x00, 0xf5, 0x21, 0x00


	//----- nvinfo : EIATTR_SPARSE_MMA_MASK
	.align		4
.L_19:
        /*0068*/ 	.byte	0x03, 0x50
        /*006a*/ 	.short	0x0000


	//----- nvinfo : EIATTR_MAXREG_COUNT
	.align		4
        /*006c*/ 	.byte	0x03, 0x1b
        /*006e*/ 	.short	0x00ff


	//----- nvinfo : EIATTR_NUM_BARRIERS
	.align		4
        /*0070*/ 	.byte	0x02, 0x4c
        /*0072*/ 	.byte	0x01
	.zero		1


	//----- nvinfo : EIATTR_MERCURY_ISA_VERSION
	.align		4
        /*0074*/ 	.byte	0x03, 0x5f
        /*0076*/ 	.short	0x0101


	//----- nvinfo : EIATTR_VRC_CTA_INIT_COUNT
	.align		4
        /*0078*/ 	.byte	0x02, 0x4a
	.zero		1
	.zero		1


	//----- nvinfo : EIATTR_EXIT_INSTR_OFFSETS
	.align		4
        /*007c*/ 	.byte	0x04, 0x1c
        /*007e*/ 	.short	(.L_21 - .L_20)


	//   ....[0]....
.L_20:
        /*0080*/ 	.word	0x00000840


	//   ....[1]....
        /*0084*/ 	.word	0x00000880


	//----- nvinfo : EIATTR_CBANK_PARAM_SIZE
	.align		4
.L_21:
        /*0088*/ 	.byte	0x03, 0x19
        /*008a*/ 	.short	0x0024


	//----- nvinfo : EIATTR_PARAM_CBANK
	.align		4
        /*008c*/ 	.byte	0x04, 0x0a
        /*008e*/ 	.short	(.L_23 - .L_22)
	.align		4
.L_22:
        /*0090*/ 	.word	index@(.nv.constant0._Z20mat_mul_tiled_kernelPfS_S_jjj)
        /*0094*/ 	.short	0x0380
        /*0096*/ 	.short	0x0024


	//----- nvinfo : EIATTR_SW_WAR
	.align		4
.L_23:
        /*0098*/ 	.byte	0x04, 0x36
        /*009a*/ 	.short	(.L_25 - .L_24)
.L_24:
        /*009c*/ 	.word	0x00000008
.L_25:


//--------------------- .nv.callgraph             --------------------------
	.section	.nv.callgraph,"",@"SHT_CUDA_CALLGRAPH"
	.align	4
	.sectionentsize	8
	.align		4
        /*0000*/ 	.word	0x00000000
	.align		4
        /*0004*/ 	.word	0xffffffff
	.align		4
        /*0008*/ 	.word	0x00000000
	.align		4
        /*000c*/ 	.word	0xfffffffe
	.align		4
        /*0010*/ 	.word	0x00000000
	.align		4
        /*0014*/ 	.word	0xfffffffd
	.align		4
        /*0018*/ 	.word	0x00000000
	.align		4
        /*001c*/ 	.word	0xfffffffc


//--------------------- .text._Z20mat_mul_tiled_kernelPfS_S_jjj --------------------------
	.section	.text._Z20mat_mul_tiled_kernelPfS_S_jjj,"ax",@progbits
	.align	128
        .global         _Z20mat_mul_tiled_kernelPfS_S_jjj
        .type           _Z20mat_mul_tiled_kernelPfS_S_jjj,@function
        .size           _Z20mat_mul_tiled_kernelPfS_S_jjj,(.L_x_3 - _Z20mat_mul_tiled_kernelPfS_S_jjj)
        .other          _Z20mat_mul_tiled_kernelPfS_S_jjj,@"STO_CUDA_ENTRY STV_DEFAULT"
_Z20mat_mul_tiled_kernelPfS_S_jjj:
.text._Z20mat_mul_tiled_kernelPfS_S_jjj:
[----:B------:R-:W-:Y:S01]  /*0000*/  LDC R1, c[0x0][0x37c] ;  /* 0x0000df00ff017b82 */ /* 0x000fe20000000800 */
[----:B------:R-:W0:Y:S01]  /*0010*/  LDCU UR10, c[0x0][0x3a0] ;  /* 0x00007400ff0a77ac */ /* 0x000e220008000800 */
[----:B------:R-:W1:Y:S01]  /*0020*/  S2R R19, SR_CTAID.Y ;  /* 0x0000000000137919 */ /* 0x000e620000002600 */
[----:B------:R-:W-:Y:S01]  /*0030*/  HFMA2 R21, -RZ, RZ, 0, 0 ;  /* 0x00000000ff157431 */ /* 0x000fe200000001ff */
[----:B------:R-:W1:Y:S01]  /*0040*/  LDCU UR5, c[0x0][0x364] ;  /* 0x00006c80ff0577ac */ /* 0x000e620008000800 */
[----:B------:R-:W1:Y:S01]  /*0050*/  S2R R17, SR_TID.Y ;  /* 0x0000000000117919 */ /* 0x000e620000002200 */
[----:B------:R-:W2:Y:S01]  /*0060*/  LDCU UR6, c[0x0][0x360] ;  /* 0x00006c00ff0677ac */ /* 0x000ea20008000800 */
[----:B------:R-:W2:Y:S01]  /*0070*/  S2R R18, SR_CTAID.X ;  /* 0x0000000000127919 */ /* 0x000ea20000002500 */
[----:B------:R-:W3:Y:S01]  /*0080*/  LDCU.64 UR8, c[0x0][0x358] ;  /* 0x00006b00ff0877ac */ /* 0x000ee20008000a00 */
[----:B------:R-:W2:Y:S01]  /*0090*/  S2R R16, SR_TID.X ;  /* 0x0000000000107919 */ /* 0x000ea20000002100 */
[----:B0-----:R-:W-:-:S04]  /*00a0*/  UIADD3 UR4, UPT, UPT, UR10, 0x1f, URZ ;  /* 0x0000001f0a047890 */ /* 0x001fc8000fffe0ff */
[----:B------:R-:W-:Y:S01]  /*00b0*/  UISETP.GE.U32.AND UP0, UPT, UR4, 0x20, UPT ;  /* 0x000000200400788c */ /* 0x000fe2000bf06070 */
[----:B-1----:R-:W-:Y:S02]  /*00c0*/  IMAD R19, R19, UR5, R17 ;  /* 0x0000000513137c24 */ /* 0x002fe4000f8e0211 */
[----:B--2---:R-:W-:-:S06]  /*00d0*/  IMAD R18, R18, UR6, R16 ;  /* 0x0000000612127c24 */ /* 0x004fcc000f8e0210 */
[----:B---3--:R-:W-:Y:S05]  /*00e0*/  BRA.U !UP0, `(.L_x_0) ;  /* 0x0000000508c47547 */ /* 0x008fea000b800000 */
[----:B------:R-:W0:Y:S01]  /*00f0*/  S2UR UR7, SR_CgaCtaId ;  /* 0x00000000000779c3 */ /* 0x000e220000008800 */
[----:B------:R-:W1:Y:S01]  /*0100*/  LDCU UR11, c[0x0][0x39c] ;  /* 0x00007380ff0b77ac */ /* 0x000e620008000800 */
[----:B------:R-:W-:Y:S01]  /*0110*/  MOV R21, RZ ;  /* 0x000000ff00157202 */ /* 0x000fe20000000f00 */
[----:B------:R-:W-:Y:S01]  /*0120*/  IMAD R6, R19, UR10, R16 ;  /* 0x0000000a13067c24 */ /* 0x000fe2000f8e0210 */
[----:B------:R-:W-:Y:S01]  /*0130*/  UMOV UR5, 0x400 ;  /* 0x0000040000057882 */ /* 0x000fe20000000000 */
[----:B------:R-:W-:-:S03]  /*0140*/  USHF.R.U32.HI UR6, URZ, 0x5, UR4 ;  /* 0x00000005ff067899 */ /* 0x000fc60008011604 */
[----:B------:R-:W2:Y:S01]  /*0150*/  LDC R0, c[0x0][0x39c] ;  /* 0x0000e700ff007b82 */ /* 0x000ea20000000800 */
[----:B------:R-:W-:Y:S01]  /*0160*/  UIADD3 UR4, UPT, UPT, UR5, 0x1000, URZ ;  /* 0x0000100005047890 */ /* 0x000fe2000fffe0ff */
[----:B------:R-:W3:Y:S01]  /*0170*/  LDCU UR13, c[0x0][0x3a0] ;  /* 0x00007400ff0d77ac */ /* 0x000ee20008000800 */
[----:B------:R-:W4:Y:S01]  /*0180*/  LDCU UR12, c[0x0][0x398] ;  /* 0x00007300ff0c77ac */ /* 0x000f220008000800 */
[----:B-1----:R-:W-:Y:S01]  /*0190*/  IMAD R7, R17, UR11, R18 ;  /* 0x0000000b11077c24 */ /* 0x002fe2000f8e0212 */
[----:B------:R-:W-:Y:S02]  /*01a0*/  UIADD3 UR6, UPT, UPT, -UR6, URZ, URZ ;  /* 0x000000ff06067290 */ /* 0x000fe4000fffe1ff */
[----:B0-----:R-:W-:Y:S02]  /*01b0*/  ULEA UR5, UR7, UR5, 0x18 ;  /* 0x0000000507057291 */ /* 0x001fe4000f8ec0ff */
[----:B------:R-:W-:-:S04]  /*01c0*/  ULEA UR4, UR7, UR4, 0x18 ;  /* 0x0000000407047291 */ /* 0x000fc8000f8ec0ff */
[C---:B------:R-:W-:Y:S02]  /*01d0*/  LEA R5, R17.reuse, UR5, 0x7 ;  /* 0x0000000511057c11 */ /* 0x040fe4000f8e38ff */
[C---:B------:R-:W-:Y:S02]  /*01e0*/  LEA R2, R16.reuse, UR4, 0x2 ;  /* 0x0000000410027c11 */ /* 0x040fe4000f8e10ff */
[----:B------:R-:W-:Y:S02]  /*01f0*/  LEA R4, R16, R5, 0x2 ;  /* 0x0000000510047211 */ /* 0x000fe400078e10ff */
[----:B---34-:R-:W-:-:S07]  /*0200*/  LEA R3, R17, R2, 0x7 ;  /* 0x0000000211037211 */ /* 0x018fce00078e38ff */
.L_x_1:
[----:B------:R-:W-:Y:S01]  /*0210*/  ISETP.GE.U32.AND P1, PT, R16, UR13, PT ;  /* 0x0000000d10007c0c */ /* 0x000fe2000bf26070 */
[----:B------:R-:W-:Y:S01]  /*0220*/  HFMA2 R24, -RZ, RZ, 0, 0 ;  /* 0x00000000ff187431 */ /* 0x000fe200000001ff */
[----:B------:R-:W-:Y:S02]  /*0230*/  ISETP.GE.U32.AND P0, PT, R17, UR13, PT ;  /* 0x0000000d11007c0c */ /* 0x000fe4000bf06070 */
[----:B------:R-:W-:Y:S02]  /*0240*/  ISETP.GE.U32.OR P1, PT, R19, UR12, P1 ;  /* 0x0000000c13007c0c */ /* 0x000fe40008f26470 */
[----:B--2---:R-:W-:Y:S02]  /*0250*/  ISETP.GE.U32.OR P0, PT, R18, R0, P0 ;  /* 0x000000001200720c */ /* 0x004fe40000706470 */
[----:B------:R-:W-:-:S09]  /*0260*/  MOV R29, RZ ;  /* 0x000000ff001d7202 */ /* 0x000fd20000000f00 */
[----:B------:R-:W0:Y:S08]  /*0270*/  @!P1 LDC.64 R10, c[0x0][0x380] ;  /* 0x0000e000ff0a9b82 */ /* 0x000e300000000a00 */
[----:B------:R-:W1:Y:S01]  /*0280*/  @!P0 LDC.64 R8, c[0x0][0x388] ;  /* 0x0000e200ff088b82 */ /* 0x000e620000000a00 */
[----:B0-----:R-:W-:-:S05]  /*0290*/  @!P1 IMAD.WIDE.U32 R10, R6, 0x4, R10 ;  /* 0x00000004060a9825 */ /* 0x001fca00078e000a */
[----:B------:R-:W2:Y:S01]  /*02a0*/  @!P1 LDG.E R29, desc[UR8][R10.64] ;  /* 0x000000080a1d9981 */ /* 0x000ea2000c1e1900 */
[----:B-1----:R-:W-:-:S05]  /*02b0*/  @!P0 IMAD.WIDE.U32 R22, R7, 0x4, R8 ;  /* 0x0000000407168825 */ /* 0x002fca00078e0008 */
[----:B------:R-:W3:Y:S01]  /*02c0*/  @!P0 LDG.E R24, desc[UR8][R22.64] ;  /* 0x0000000816188981 */ /* 0x000ee2000c1e1900 */
[----:B------:R-:W-:-:S04]  /*02d0*/  UIADD3 UR6, UPT, UPT, UR6, 0x1, URZ ;  /* 0x0000000106067890 */ /* 0x000fc8000fffe0ff */
[----:B------:R-:W-:Y:S01]  /*02e0*/  UISETP.NE.AND UP0, UPT, UR6, URZ, UPT ;  /* 0x000000ff0600728c */ /* 0x000fe2000bf05270 */
[----:B------:R-:W-:Y:S01]  /*02f0*/  IADD3 R17, PT, PT, R17, 0x20, RZ ;  /* 0x0000002011117810 */ /* 0x000fe20007ffe0ff */
[----:B--2---:R-:W-:Y:S04]  /*0300*/  STS [R4], R29 ;  /* 0x0000001d04007388 */ /* 0x004fe80000000800 */
[----:B---3--:R-:W-:Y:S01]  /*0310*/  STS [R3], R24 ;  /* 0x0000001803007388 */ /* 0x008fe20000000800 */
[----:B------:R-:W-:Y:S06]  /*0320*/  BAR.SYNC.DEFER_BLOCKING 0x0 ;  /* 0x0000000000007b1d */ /* 0x000fec0000010000 */
[----:B------:R-:W-:Y:S04]  /*0330*/  LDS R28, [R2] ;  /* 0x00000000021c7984 */ /* 0x000fe80000000800 */
[----:B------:R-:W0:Y:S04]  /*0340*/  LDS.128 R12, [R5] ;  /* 0x00000000050c7984 */ /* 0x000e280000000c00 */
[----:B------:R-:W1:Y:S04]  /*0350*/  LDS R23, [R2+0x80] ;  /* 0x0000800002177984 */ /* 0x000e680000000800 */
[----:B------:R-:W2:Y:S04]  /*0360*/  LDS R27, [R2+0x100] ;  /* 0x00010000021b7984 */ /* 0x000ea80000000800 */
[----:B------:R-:W3:Y:S04]  /*0370*/  LDS R26, [R2+0x180] ;  /* 0x00018000021a7984 */ /* 0x000ee80000000800 */
[----:B------:R-:W-:Y:S04]  /*0380*/  LDS R25, [R2+0x200] ;  /* 0x0002000002197984 */ /* 0x000fe80000000800 */
[----:B------:R-:W4:Y:S04]  /*0390*/  LDS.128 R8, [R5+0x10] ;  /* 0x0000100005087984 */ /* 0x000f280000000c00 */
[----:B------:R-:W5:Y:S04]  /*03a0*/  LDS R20, [R2+0x280] ;  /* 0x0002800002147984 */ /* 0x000f680000000800 */
[----:B------:R-:W-:Y:S04]  /*03b0*/  LDS R24, [R2+0x380] ;  /* 0x0003800002187984 */ /* 0x000fe80000000800 */
[----:B------:R-:W-:Y:S01]  /*03c0*/  LDS R22, [R2+0x480] ;  /* 0x0004800002167984 */ /* 0x000fe20000000800 */
[----:B0-----:R-:W-:-:S03]  /*03d0*/  FFMA R12, R12, R28, R21 ;  /* 0x0000001c0c0c7223 */ /* 0x001fc60000000015 */
[----:B------:R-:W0:Y:S01]  /*03e0*/  LDS R21, [R2+0x300] ;  /* 0x0003000002157984 */ /* 0x000e220000000800 */
[----:B-1----:R-:W-:-:S03]  /*03f0*/  FFMA R12, R23, R13, R12 ;  /* 0x0000000d170c7223 */ /* 0x002fc6000000000c */
[----:B------:R-:W-:Y:S01]  /*0400*/  LDS R23, [R2+0x400] ;  /* 0x0004000002177984 */ /* 0x000fe20000000800 */
[----:B--2---:R-:W-:-:S04]  /*0410*/  FFMA R27, R27, R14, R12 ;  /* 0x0000000e1b1b7223 */ /* 0x004fc8000000000c */
[----:B---3--:R-:W-:Y:S02]  /*0420*/  FFMA R27, R26, R15, R27 ;  /* 0x0000000f1a1b7223 */ /* 0x008fe4000000001b */
[----:B------:R-:W1:Y:S04]  /*0430*/  LDS.128 R12, [R5+0x20] ;  /* 0x00002000050c7984 */ /* 0x000e680000000c00 */
[----:B------:R-:W-:Y:S01]  /*0440*/  LDS R26, [R2+0x580] ;  /* 0x00058000021a7984 */ /* 0x000fe20000000800 */
[----:B----4-:R-:W-:-:S03]  /*0450*/  FFMA R27, R8, R25, R27 ;  /* 0x00000019081b7223 */ /* 0x010fc6000000001b */
[----:B------:R-:W2:Y:S01]  /*0460*/  LDS R25, [R2+0x500] ;  /* 0x0005000002197984 */ /* 0x000ea20000000800 */
[----:B-----5:R-:W-:-:S04]  /*0470*/  FFMA R20, R20, R9, R27 ;  /* 0x0000000914147223 */ /* 0x020fc8000000001b */
[----:B0-----:R-:W-:Y:S02]  /*0480*/  FFMA R21, R21, R10, R20 ;  /* 0x0000000a15157223 */ /* 0x001fe40000000014 */
[----:B------:R-:W-:Y:S02]  /*0490*/  LDS R20, [R2+0x680] ;  /* 0x0006800002147984 */ /* 0x000fe40000000800 */
[----:B------:R-:W-:Y:S02]  /*04a0*/  FFMA R27, R24, R11, R21 ;  /* 0x0000000b181b7223 */ /* 0x000fe40000000015 */
[----:B------:R-:W-:Y:S04]  /*04b0*/  LDS R21, [R2+0x600] ;  /* 0x0006000002157984 */ /* 0x000fe80000000800 */
[----:B------:R-:W0:Y:S01]  /*04c0*/  LDS.128 R8, [R5+0x30] ;  /* 0x0000300005087984 */ /* 0x000e220000000c00 */
[----:B-1----:R-:W-:-:S03]  /*04d0*/  FFMA R27, R12, R23, R27 ;  /* 0x000000170c1b7223 */ /* 0x002fc6000000001b */
[----:B------:R-:W1:Y:S01]  /*04e0*/  LDS R23, [R2+0x700] ;  /* 0x0007000002177984 */ /* 0x000e620000000800 */
[----:B------:R-:W-:-:S03]  /*04f0*/  FFMA R22, R22, R13, R27 ;  /* 0x0000000d16167223 */ /* 0x000fc6000000001b */
[----:B------:R-:W3:Y:S01]  /*0500*/  LDS R24, [R2+0x780] ;  /* 0x0007800002187984 */ /* 0x000ee20000000800 */
[----:B--2---:R-:W-:-:S03]  /*0510*/  FFMA R25, R25, R14, R22 ;  /* 0x0000000e19197223 */ /* 0x004fc60000000016 */
[----:B------:R-:W-:Y:S01]  /*0520*/  LDS R22, [R2+0x880] ;  /* 0x0008800002167984 */ /* 0x000fe20000000800 */
[----:B------:R-:W-:-:S03]  /*0530*/  FFMA R27, R26, R15, R25 ;  /* 0x0000000f1a1b7223 */ /* 0x000fc60000000019 */
[----:B------:R-:W-:Y:S04]  /*0540*/  LDS R25, [R2+0x800] ;  /* 0x0008000002197984 */ /* 0x000fe80000000800 */
[----:B------:R-:W2:Y:S04]  /*0550*/  LDS.128 R12, [R5+0x40] ;  /* 0x00004000050c7984 */ /* 0x000ea80000000c00 */
[----:B------:R-:W-:Y:S01]  /*0560*/  LDS R26, [R2+0x980] ;  /* 0x00098000021a7984 */ /* 0x000fe20000000800 */
[----:B0-----:R-:W-:-:S03]  /*0570*/  FFMA R27, R8, R21, R27 ;  /* 0x00000015081b7223 */ /* 0x001fc6000000001b */
[----:B------:R-:W0:Y:S01]  /*0580*/  LDS R21, [R2+0x900] ;  /* 0x0009000002157984 */ /* 0x000e220000000800 */
[----:B------:R-:W-:-:S04]  /*0590*/  FFMA R20, R20, R9, R27 ;  /* 0x0000000914147223 */ /* 0x000fc8000000001b */
[----:B-1----:R-:W-:Y:S02]  /*05a0*/  FFMA R23, R23, R10, R20 ;  /* 0x0000000a17177223 */ /* 0x002fe40000000014 */
[----:B------:R-:W-:Y:S02]  /*05b0*/  LDS R20, [R2+0xa80] ;  /* 0x000a800002147984 */ /* 0x000fe40000000800 */
[----:B---3--:R-:W-:Y:S02]  /*05c0*/  FFMA R27, R24, R11, R23 ;  /* 0x0000000b181b7223 */ /* 0x008fe40000000017 */
[----:B------:R-:W-:Y:S04]  /*05d0*/  LDS R23, [R2+0xa00] ;  /* 0x000a000002177984 */ /* 0x000fe80000000800 */
[----:B------:R-:W1:Y:S01]  /*05e0*/  LDS.128 R8, [R5+0x50] ;  /* 0x0000500005087984 */ /* 0x000e620000000c00 */
[----:B--2---:R-:W-:-:S03]  /*05f0*/  FFMA R27, R12, R25, R27 ;  /* 0x000000190c1b7223 */ /* 0x004fc6000000001b */
[----:B------:R-:W2:Y:S01]  /*0600*/  LDS R25, [R2+0xb00] ;  /* 0x000b000002197984 */ /* 0x000ea20000000800 */
[----:B------:R-:W-:-:S03]  /*0610*/  FFMA R12, R22, R13, R27 ;  /* 0x0000000d160c7223 */ /* 0x000fc6000000001b */
[----:B------:R-:W3:Y:S04]  /*0620*/  LDS R22, [R2+0xb80] ;  /* 0x000b800002167984 */ /* 0x000ee80000000800 */
[----:B------:R-:W-:Y:S01]  /*0630*/  LDS R24, [R2+0xc80] ;  /* 0x000c800002187984 */ /* 0x000fe20000000800 */
[----:B0-----:R-:W-:-:S04]  /*0640*/  FFMA R21, R21, R14, R12 ;  /* 0x0000000e15157223 */ /* 0x001fc8000000000c */
[----:B------:R-:W-:Y:S02]  /*0650*/  FFMA R27, R26, R15, R21 ;  /* 0x0000000f1a1b7223 */ /* 0x000fe40000000015 */
[----:B------:R-:W-:Y:S04]  /*0660*/  LDS R21, [R2+0xc00] ;  /* 0x000c000002157984 */ /* 0x000fe80000000800 */
[----:B------:R-:W0:Y:S01]  /*0670*/  LDS.128 R12, [R5+0x60] ;  /* 0x00006000050c7984 */ /* 0x000e220000000c00 */
[----:B-1----:R-:W-:-:S04]  /*0680*/  FFMA R23, R8, R23, R27 ;  /* 0x0000001708177223 */ /* 0x002fc8000000001b */
[----:B------:R-:W-:Y:S02]  /*0690*/  FFMA R20, R20, R9, R23 ;  /* 0x0000000914147223 */ /* 0x000fe40000000017 */
[----:B------:R-:W1:Y:S02]  /*06a0*/  LDS R23, [R2+0xd00] ;  /* 0x000d000002177984 */ /* 0x000e640000000800 */
[----:B--2---:R-:W-:Y:S02]  /*06b0*/  FFMA R25, R25, R10, R20 ;  /* 0x0000000a19197223 */ /* 0x004fe40000000014 */
[----:B------:R-:W2:Y:S02]  /*06c0*/  LDS R20, [R2+0xd80] ;  /* 0x000d800002147984 */ /* 0x000ea40000000800 */
[----:B---3--:R-:W-:Y:S02]  /*06d0*/  FFMA R27, R22, R11, R25 ;  /* 0x0000000b161b7223 */ /* 0x008fe40000000019 */
[----:B------:R-:W-:Y:S04]  /*06e0*/  LDS R25, [R2+0xe00] ;  /* 0x000e000002197984 */ /* 0x000fe80000000800 */
[----:B------:R-:W3:Y:S04]  /*06f0*/  LDS.128 R8, [R5+0x70] ;  /* 0x0000700005087984 */ /* 0x000ee80000000c00 */
[----:B------:R-:W4:Y:S01]  /*0700*/  LDS R22, [R2+0xe80] ;  /* 0x000e800002167984 */ /* 0x000f220000000800 */
[----:B0-----:R-:W-:-:S03]  /*0710*/  FFMA R27, R12, R21, R27 ;  /* 0x000000150c1b7223 */ /* 0x001fc6000000001b */
[----:B------:R-:W0:Y:S04]  /*0720*/  LDS R21, [R2+0xf00] ;  /* 0x000f000002157984 */ /* 0x000e280000000800 */
[----:B------:R-:W5:Y:S01]  /*0730*/  LDS R12, [R2+0xf80] ;  /* 0x000f8000020c7984 */ /* 0x000f620000000800 */
[----:B------:R-:W-:-:S04]  /*0740*/  FFMA R24, R24, R13, R27 ;  /* 0x0000000d18187223 */ /* 0x000fc8000000001b */
[----:B-1----:R-:W-:-:S04]  /*0750*/  FFMA R23, R23, R14, R24 ;  /* 0x0000000e17177223 */ /* 0x002fc80000000018 */
[----:B--2---:R-:W-:-:S04]  /*0760*/  FFMA R15, R20, R15, R23 ;  /* 0x0000000f140f7223 */ /* 0x004fc80000000017 */
[----:B---3--:R-:W-:-:S04]  /*0770*/  FFMA R15, R8, R25, R15 ;  /* 0x00000019080f7223 */ /* 0x008fc8000000000f */
[----:B----4-:R-:W-:Y:S01]  /*0780*/  FFMA R22, R22, R9, R15 ;  /* 0x0000000916167223 */ /* 0x010fe2000000000f */
[----:B------:R-:W-:Y:S02]  /*0790*/  IADD3 R16, PT, PT, R16, 0x20, RZ ;  /* 0x0000002010107810 */ /* 0x000fe40007ffe0ff */
[----:B------:R-:W-:Y:S02]  /*07a0*/  IADD3 R6, PT, PT, R6, 0x20, RZ ;  /* 0x0000002006067810 */ /* 0x000fe40007ffe0ff */
[----:B------:R-:W-:Y:S01]  /*07b0*/  LEA R7, R0, R7, 0x5 ;  /* 0x0000000700077211 */ /* 0x000fe200078e28ff */
[----:B0-----:R-:W-:-:S04]  /*07c0*/  FFMA R21, R21, R10, R22 ;  /* 0x0000000a15157223 */ /* 0x001fc80000000016 */
[----:B-----5:R-:W-:Y:S01]  /*07d0*/  FFMA R21, R12, R11, R21 ;  /* 0x0000000b0c157223 */ /* 0x020fe20000000015 */
[----:B------:R-:W-:Y:S06]  /*07e0*/  BAR.SYNC.DEFER_BLOCKING 0x0 ;  /* 0x0000000000007b1d */ /* 0x000fec0000010000 */
[----:B------:R-:W-:Y:S05]  /*07f0*/  BRA.U UP0, `(.L_x_1) ;  /* 0xfffffff900847547 */ /* 0x000fea000b83ffff */
.L_x_0:
[----:B------:R-:W0:Y:S02]  /*0800*/  LDCU.64 UR4, c[0x0][0x398] ;  /* 0x00007300ff0477ac */ /* 0x000e240008000a00 */
[----:B0-----:R-:W-:-:S04]  /*0810*/  ISETP.GE.U32.AND P0, PT, R18, UR5, PT ;  /* 0x0000000512007c0c */ /* 0x001fc8000bf06070 */
[C---:B------:R-:W-:Y:S01]  /*0820*/  ISETP.GE.U32.OR P0, PT, R19.reuse, UR4, P0 ;  /* 0x0000000413007c0c */ /* 0x040fe20008706470 */
[----:B------:R-:W-:-:S12]  /*0830*/  IMAD R19, R19, UR5, R18 ;  /* 0x0000000513137c24 */ /* 0x000fd8000f8e0212 */
[----:B------:R-:W-:Y:S05]  /*0840*/  @P0 EXIT ;  /* 0x000000000000094d */ /* 0x000fea0003800000 */
[----:B------:R-:W0:Y:S02]  /*0850*/  LDC.64 R2, c[0x0][0x390] ;  /* 0x0000e400ff027b82 */ /* 0x000e240000000a00 */
[----:B0-----:R-:W-:-:S05]  /*0860*/  IMAD.WIDE.U32 R2, R19, 0x4, R2 ;  /* 0x0000000413027825 */ /* 0x001fca00078e0002 */
[----:B------:R-:W-:Y:S01]  /*0870*/  STG.E desc[UR8][R2.64], R21 ;  /* 0x0000001502007986 */ /* 0x000fe2000c101908 */
[----:B------:R-:W-:Y:S05]  /*0880*/  EXIT ;  /* 0x000000000000794d */ /* 0x000fea0003800000 */
.L_x_2:
[----:B------:R-:W-:-:S00]  /*0890*/  BRA `(.L_x_2) ;  /* 0xfffffffc00fc7947 */ /* 0x000fc0000383ffff */
[----:B------:R-:W-:-:S00]  /*08a0*/  NOP ;  /* 0x0000000000007918 */ /* 0x000fc00000000000 */
        /* <DEDUP_REMOVED lines=13> */
.L_x_3:


//--------------------- .nv.shared._Z20mat_mul_tiled_kernelPfS_S_jjj --------------------------
	.section	.nv.shared._Z20mat_mul_tiled_kernelPfS_S_jjj,"aw",@nobits
	.sectionflags	@""
	.align	4
.nv.shared._Z20mat_mul_tiled_kernelPfS_S_jjj:
	.zero		9216


//--------------------- .nv.shared.reserved.0     --------------------------
	.section	.nv.shared.reserved.0,"aw",@nobits
	.weak		__nv_reservedSMEM_offset_0_alias
	.size		__nv_reservedSMEM_offset_0_alias, 0, 64
	.other		__nv_reservedSMEM_offset_0_alias,@"STO_CUDA_RESERVED_SHARED STV_DEFAULT"
__nv_reservedSMEM_offset_0_alias:
	.zero		0
	.zero		64


//--------------------- .nv.constant0._Z20mat_mul_tiled_kernelPfS_S_jjj --------------------------
	.section	.nv.constant0._Z20mat_mul_tiled_kernelPfS_S_jjj,"a",@progbits
	.sectionflags	@""
	.align	4
.nv.constant0._Z20mat_mul_tiled_kernelPfS_S_jjj:
	.zero		932


//--------------------- SYMBOLS --------------------------

	.type		.nv.reservedSmem.offset0,@object
	.size		.nv.reservedSmem.offset0,0x4
	.type		.nv.reservedSmem.cap,@object
	.size		.nv.reservedSmem.cap,0x4
